//
// Generated by NVIDIA NVVM Compiler
//
// Compiler Build ID: CL-36424714
// Cuda compilation tools, release 13.0, V13.0.88
// Based on NVVM 20.0.0
//

.version 9.0
.target sm_100
.address_size 64

	// .globl	_Z6kernelPf

.visible .entry _Z6kernelPf(
	.param .u64 .ptr .align 1 _Z6kernelPf_param_0
)
{
	.reg .b32 	%r<2>;
	.reg .b64 	%rd<3>;

	ld.param.u64 	%rd1, [_Z6kernelPf_param_0];
	cvta.to.global.u64 	%rd2, %rd1;
	mov.b32 	%r1, 0;
	st.global.u32 	[%rd2], %r1;
	ret;

}


// ===== COMPILED SASS (sm_100) =====

	.target	sm_100

	.elftype	@"ET_EXEC"


//--------------------- .note.nv.tkinfo           --------------------------
	.section	.note.nv.tkinfo,"",@"SHT_NOTE"
	.sectionflags	@"SHF_NOTE_NV_TKINFO"
	.tkinfo
        /*0018*/ 	.word	0x00000002
        /*0030*/ 	.string	""
        /*0030*/ 	.string	"ptxas"
        /*0030*/ 	.string	"Cuda compilation tools, release 13.0, V13.0.88"
        /*0030*/ 	.string	"Build cuda_13.0.r13.0/compiler.36424714_0"
        /*0030*/ 	.string	"-arch sm_100 -m 64 "



//--------------------- .note.nv.cuinfo           --------------------------
	.section	.note.nv.cuinfo,"",@"SHT_NOTE"
	.sectionflags	@"SHF_NOTE_NV_CUINFO"
        /*0018*/ 	.short	0x0002
        /*001a*/ 	.short	0x0064
        /*001c*/ 	.short	0x0082
	.zero		2


//--------------------- .nv.info                  --------------------------
	.section	.nv.info,"",@"SHT_CUDA_INFO"
	.align	4


	//----- nvinfo : EIATTR_REGCOUNT
	.align		4
        /*0000*/ 	.byte	0x04, 0x2f
        /*0002*/ 	.short	(.L_1 - .L_0)
	.align		4
.L_0:
        /*0004*/ 	.word	index@(_Z6kernelPf)
        /*0008*/ 	.word	0x00000006


	//----- nvinfo : EIATTR_FRAME_SIZE
	.align		4
.L_1:
        /*000c*/ 	.byte	0x04, 0x11
        /*000e*/ 	.short	(.L_3 - .L_2)
	.align		4
.L_2:
        /*0010*/ 	.word	index@(_Z6kernelPf)
        /*0014*/ 	.word	0x00000000


	//----- nvinfo : EIATTR_MIN_STACK_SIZE
	.align		4
.L_3:
        /*0018*/ 	.byte	0x04, 0x12
        /*001a*/ 	.short	(.L_5 - .L_4)
	.align		4
.L_4:
        /*001c*/ 	.word	index@(_Z6kernelPf)
        /*0020*/ 	.word	0x00000000
.L_5:


//--------------------- .nv.compat                --------------------------
	.section	.nv.compat,"",@"SHT_CUDA_COMPAT_INFO"
	.align	4
        /*0000*/ 	.byte	0x02, 0x09, 0x00, 0x00, 0x02, 0x02, 0x01, 0x00, 0x02, 0x05, 0x05, 0x00, 0x03, 0x07, 0x01, 0x01
        /*0010*/ 	.byte	0x02, 0x03, 0x00, 0x00, 0x02, 0x06, 0x01, 0x00, 0x04, 0x0b, 0x08, 0x00, 0x09, 0x00, 0x00, 0x00
        /*0020*/ 	.byte	0x00, 0x00, 0x00, 0x00


//--------------------- .nv.info._Z6kernelPf      --------------------------
	.section	.nv.info._Z6kernelPf,"",@"SHT_CUDA_INFO"
	.sectionflags	@""
	.align	4


	//----- nvinfo : EIATTR_CUDA_API_VERSION
	.align		4
        /*0000*/ 	.byte	0x04, 0x37
        /*0002*/ 	.short	(.L_7 - .L_6)
.L_6:
        /*0004*/ 	.word	0x00000082


	//----- nvinfo : EIATTR_KPARAM_INFO
	.align		4
.L_7:
        /*0008*/ 	.byte	0x04, 0x17
        /*000a*/ 	.short	(.L_9 - .L_8)
.L_8:
        /*000c*/ 	.word	0x00000000
        /*0010*/ 	.short	0x0000
        /*0012*/ 	.short	0x0000
        /*0014*/ 	.byte	0x00, 0xf5, 0x21, 0x00


	//----- nvinfo : EIATTR_SPARSE_MMA_MASK
	.align		4
.L_9:
        /*0018*/ 	.byte	0x03, 0x50
        /*001a*/ 	.short	0x0000


	//----- nvinfo : EIATTR_MAXREG_COUNT
	.align		4
        /*001c*/ 	.byte	0x03, 0x1b
        /*001e*/ 	.short	0x00ff


	//----- nvinfo : EIATTR_MERCURY_ISA_VERSION
	.align		4
        /*0020*/ 	.byte	0x03, 0x5f
        /*0022*/ 	.short	0x0101


	//----- nvinfo : EIATTR_VRC_CTA_INIT_COUNT
	.align		4
        /*0024*/ 	.byte	0x02, 0x4a
	.zero		1
	.zero		1


	//----- nvinfo : EIATTR_EXIT_INSTR_OFFSETS
	.align		4
        /*0028*/ 	.byte	0x04, 0x1c
        /*002a*/ 	.short	(.L_11 - .L_10)


	//   ....[0]....
.L_10:
        /*002c*/ 	.word	0x00000040


	//----- nvinfo : EIATTR_CBANK_PARAM_SIZE
	.align		4
.L_11:
        /*0030*/ 	.byte	0x03, 0x19
        /*0032*/ 	.short	0x0008


	//----- nvinfo : EIATTR_PARAM_CBANK
	.align		4
        /*0034*/ 	.byte	0x04, 0x0a
        /*0036*/ 	.short	(.L_13 - .L_12)
	.align		4
.L_12:
        /*0038*/ 	.word	index@(.nv.constant0._Z6kernelPf)
        /*003c*/ 	.short	0x0380
        /*003e*/ 	.short	0x0008


	//----- nvinfo : EIATTR_SW_WAR
	.align		4
.L_13:
        /*0040*/ 	.byte	0x04, 0x36
        /*0042*/ 	.short	(.L_15 - .L_14)
.L_14:
        /*0044*/ 	.word	0x00000008
.L_15:


//--------------------- .nv.callgraph             --------------------------
	.section	.nv.callgraph,"",@"SHT_CUDA_CALLGRAPH"
	.align	4
	.sectionentsize	8
	.align		4
        /*0000*/ 	.word	0x00000000
	.align		4
        /*0004*/ 	.word	0xffffffff
	.align		4
        /*0008*/ 	.word	0x00000000
	.align		4
        /*000c*/ 	.word	0xfffffffe
	.align		4
        /*0010*/ 	.word	0x00000000
	.align		4
        /*0014*/ 	.word	0xfffffffd
	.align		4
        /*0018*/ 	.word	0x00000000
	.align		4
        /*001c*/ 	.word	0xfffffffc


//--------------------- .text._Z6kernelPf         --------------------------
	.section	.text._Z6kernelPf,"ax",@progbits
	.align	128
        .global         _Z6kernelPf
        .type           _Z6kernelPf,@function
        .size           _Z6kernelPf,(.L_x_1 - _Z6kernelPf)
        .other          _Z6kernelPf,@"STO_CUDA_ENTRY STV_DEFAULT"
_Z6kernelPf:
.text._Z6kernelPf:
[----:B------:R-:W-:Y:S08]  /*0000*/  LDC R1, c[0x0][0x37c] ;  /* 0x0000df00ff017b82 */ /* 0x000ff00000000800 */
[----:B------:R-:W0:Y:S01]  /*0010*/  LDC.64 R2, c[0x0][0x380] ;  /* 0x0000e000ff027b82 */ /* 0x000e220000000a00 */
[----:B------:R-:W0:Y:S02]  /*0020*/  LDCU.64 UR4, c[0x0][0x358] ;  /* 0x00006b00ff0477ac */ /* 0x000e240008000a00 */
[----:B0-----:R-:W-:Y:S01]  /*0030*/  STG.E desc[UR4][R2.64], RZ ;  /* 0x000000ff02007986 */ /* 0x001fe2000c101904 */
[----:B------:R-:W-:Y:S05]  /*0040*/  EXIT ;  /* 0x000000000000794d */ /* 0x000fea0003800000 */
.L_x_0:
[----:B------:R-:W-:-:S00]  /*0050*/  BRA `(.L_x_0) ;  /* 0xfffffffc00fc7947 */ /* 0x000fc0000383ffff */
[----:B------:R-:W-:-:S00]  /*0060*/  NOP ;  /* 0x0000000000007918 */ /* 0x000fc00000000000 */
        /* <DEDUP_REMOVED lines=9> */
.L_x_1:


//--------------------- .nv.shared.reserved.0     --------------------------
	.section	.nv.shared.reserved.0,"aw",@nobits
	.weak		__nv_reservedSMEM_offset_0_alias
	.size		__nv_reservedSMEM_offset_0_alias, 0, 64
	.other		__nv_reservedSMEM_offset_0_alias,@"STO_CUDA_RESERVED_SHARED STV_DEFAULT"
__nv_reservedSMEM_offset_0_alias:
	.zero		0
	.zero		64


//--------------------- .nv.constant0._Z6kernelPf --------------------------
	.section	.nv.constant0._Z6kernelPf,"a",@progbits
	.sectionflags	@""
	.align	4
.nv.constant0._Z6kernelPf:
	.zero		904


//--------------------- SYMBOLS --------------------------

	.type		.nv.reservedSmem.offset0,@object
	.size		.nv.reservedSmem.offset0,0x4
